//
// Generated by NVIDIA NVVM Compiler
//
// Compiler Build ID: CL-36424714
// Cuda compilation tools, release 13.0, V13.0.88
// Based on NVVM 20.0.0
//

.version 9.0
.target sm_100
.address_size 64

	// .globl	_Z8mykernelPiS_
// _ZZ8mykernelPiS_E4temp has been demoted

.visible .entry _Z8mykernelPiS_(
	.param .u64 .ptr .align 1 _Z8mykernelPiS__param_0,
	.param .u64 .ptr .align 1 _Z8mykernelPiS__param_1
)
{
	.reg .pred 	%p<3>;
	.reg .b32 	%r<22>;
	.reg .b64 	%rd<9>;
	// demoted variable
	.shared .align 4 .b8 _ZZ8mykernelPiS_E4temp[136];
	ld.param.u64 	%rd3, [_Z8mykernelPiS__param_0];
	ld.param.u64 	%rd2, [_Z8mykernelPiS__param_1];
	cvta.to.global.u64 	%rd4, %rd3;
	mov.u32 	%r1, %tid.x;
	mov.u32 	%r6, %ctaid.x;
	mov.u32 	%r2, %ntid.x;
	mad.lo.s32 	%r3, %r6, %r2, %r1;
	mul.wide.s32 	%rd5, %r3, 4;
	add.s64 	%rd1, %rd4, %rd5;
	ld.global.u32 	%r4, [%rd1];
	shl.b32 	%r7, %r1, 2;
	mov.u32 	%r8, _ZZ8mykernelPiS_E4temp;
	add.s32 	%r5, %r8, %r7;
	st.shared.u32 	[%r5+8], %r4;
	setp.ne.s32 	%p1, %r1, 0;
	@%p1 bra 	$L__BB0_2;
	ld.global.u32 	%r9, [%rd1+-8];
	st.shared.u32 	[_ZZ8mykernelPiS_E4temp], %r9;
	ld.global.u32 	%r10, [%rd1+-4];
	st.shared.u32 	[_ZZ8mykernelPiS_E4temp+4], %r10;
$L__BB0_2:
	add.s32 	%r11, %r2, -1;
	setp.ne.s32 	%p2, %r1, %r11;
	@%p2 bra 	$L__BB0_4;
	st.shared.u32 	[%r5+8], %r4;
	ld.global.u32 	%r12, [%rd1+4];
	st.shared.u32 	[%r5+12], %r12;
$L__BB0_4:
	bar.sync 	0;
	ld.shared.u32 	%r13, [%r5];
	ld.shared.u32 	%r14, [%r5+4];
	add.s32 	%r15, %r14, %r13;
	ld.shared.u32 	%r16, [%r5+8];
	add.s32 	%r17, %r16, %r15;
	ld.shared.u32 	%r18, [%r5+12];
	add.s32 	%r19, %r18, %r17;
	ld.shared.u32 	%r20, [%r5+16];
	add.s32 	%r21, %r20, %r19;
	cvta.to.global.u64 	%rd6, %rd2;
	add.s64 	%rd8, %rd6, %rd5;
	st.global.u32 	[%rd8], %r21;
	ret;

}


// ===== COMPILED SASS (sm_100) =====

	.target	sm_100

	.elftype	@"ET_EXEC"


//--------------------- .note.nv.tkinfo           --------------------------
	.section	.note.nv.tkinfo,"",@"SHT_NOTE"
	.sectionflags	@"SHF_NOTE_NV_TKINFO"
	.tkinfo
        /*0018*/ 	.word	0x00000002
        /*0030*/ 	.string	""
        /*0030*/ 	.string	"ptxas"
        /*0030*/ 	.string	"Cuda compilation tools, release 13.0, V13.0.88"
        /*0030*/ 	.string	"Build cuda_13.0.r13.0/compiler.36424714_0"
        /*0030*/ 	.string	"-arch sm_100 -m 64 "



//--------------------- .note.nv.cuinfo           --------------------------
	.section	.note.nv.cuinfo,"",@"SHT_NOTE"
	.sectionflags	@"SHF_NOTE_NV_CUINFO"
        /*0018*/ 	.short	0x0002
        /*001a*/ 	.short	0x0064
        /*001c*/ 	.short	0x0082
	.zero		2


//--------------------- .nv.info                  --------------------------
	.section	.nv.info,"",@"SHT_CUDA_INFO"
	.align	4


	//----- nvinfo : EIATTR_REGCOUNT
	.align		4
        /*0000*/ 	.byte	0x04, 0x2f
        /*0002*/ 	.short	(.L_1 - .L_0)
	.align		4
.L_0:
        /*0004*/ 	.word	index@(_Z8mykernelPiS_)
        /*0008*/ 	.word	0x0000000e


	//----- nvinfo : EIATTR_FRAME_SIZE
	.align		4
.L_1:
        /*000c*/ 	.byte	0x04, 0x11
        /*000e*/ 	.short	(.L_3 - .L_2)
	.align		4
.L_2:
        /*0010*/ 	.word	index@(_Z8mykernelPiS_)
        /*0014*/ 	.word	0x00000000


	//----- nvinfo : EIATTR_MIN_STACK_SIZE
	.align		4
.L_3:
        /*0018*/ 	.byte	0x04, 0x12
        /*001a*/ 	.short	(.L_5 - .L_4)
	.align		4
.L_4:
        /*001c*/ 	.word	index@(_Z8mykernelPiS_)
        /*0020*/ 	.word	0x00000000
.L_5:


//--------------------- .nv.compat                --------------------------
	.section	.nv.compat,"",@"SHT_CUDA_COMPAT_INFO"
	.align	4
        /*0000*/ 	.byte	0x02, 0x09, 0x00, 0x00, 0x02, 0x02, 0x01, 0x00, 0x02, 0x05, 0x05, 0x00, 0x03, 0x07, 0x01, 0x01
        /*0010*/ 	.byte	0x02, 0x03, 0x00, 0x00, 0x02, 0x06, 0x01, 0x00, 0x04, 0x0b, 0x08, 0x00, 0x09, 0x00, 0x00, 0x00
        /*0020*/ 	.byte	0x00, 0x00, 0x00, 0x00


//--------------------- .nv.info._Z8mykernelPiS_  --------------------------
	.section	.nv.info._Z8mykernelPiS_,"",@"SHT_CUDA_INFO"
	.sectionflags	@""
	.align	4


	//----- nvinfo : EIATTR_CUDA_API_VERSION
	.align		4
        /*0000*/ 	.byte	0x04, 0x37
        /*0002*/ 	.short	(.L_7 - .L_6)
.L_6:
        /*0004*/ 	.word	0x00000082


	//----- nvinfo : EIATTR_KPARAM_INFO
	.align		4
.L_7:
        /*0008*/ 	.byte	0x04, 0x17
        /*000a*/ 	.short	(.L_9 - .L_8)
.L_8:
        /*000c*/ 	.word	0x00000000
        /*0010*/ 	.short	0x0001
        /*0012*/ 	.short	0x0008
        /*0014*/ 	.byte	0x00, 0xf5, 0x21, 0x00


	//----- nvinfo : EIATTR_KPARAM_INFO
	.align		4
.L_9:
        /*0018*/ 	.byte	0x04, 0x17
        /*001a*/ 	.short	(.L_11 - .L_10)
.L_10:
        /*001c*/ 	.word	0x00000000
        /*0020*/ 	.short	0x0000
        /*0022*/ 	.short	0x0000
        /*0024*/ 	.byte	0x00, 0xf5, 0x21, 0x00


	//----- nvinfo : EIATTR_SPARSE_MMA_MASK
	.align		4
.L_11:
        /*0028*/ 	.byte	0x03, 0x50
        /*002a*/ 	.short	0x0000


	//----- nvinfo : EIATTR_MAXREG_COUNT
	.align		4
        /*002c*/ 	.byte	0x03, 0x1b
        /*002e*/ 	.short	0x00ff


	//----- nvinfo : EIATTR_NUM_BARRIERS
	.align		4
        /*0030*/ 	.byte	0x02, 0x4c
        /*0032*/ 	.byte	0x01
	.zero		1


	//----- nvinfo : EIATTR_MERCURY_ISA_VERSION
	.align		4
        /*0034*/ 	.byte	0x03, 0x5f
        /*0036*/ 	.short	0x0101


	//----- nvinfo : EIATTR_VRC_CTA_INIT_COUNT
	.align		4
        /*0038*/ 	.byte	0x02, 0x4a
	.zero		1
	.zero		1


	//----- nvinfo : EIATTR_EXIT_INSTR_OFFSETS
	.align		4
        /*003c*/ 	.byte	0x04, 0x1c
        /*003e*/ 	.short	(.L_13 - .L_12)


	//   ....[0]....
.L_12:
        /*0040*/ 	.word	0x00000250


	//----- nvinfo : EIATTR_CRS_STACK_SIZE
	.align		4
.L_13:
        /*0044*/ 	.byte	0x04, 0x1e
        /*0046*/ 	.short	(.L_15 - .L_14)
.L_14:
        /*0048*/ 	.word	0x00000000


	//----- nvinfo : EIATTR_CBANK_PARAM_SIZE
	.align		4
.L_15:
        /*004c*/ 	.byte	0x03, 0x19
        /*004e*/ 	.short	0x0010


	//----- nvinfo : EIATTR_PARAM_CBANK
	.align		4
        /*0050*/ 	.byte	0x04, 0x0a
        /*0052*/ 	.short	(.L_17 - .L_16)
	.align		4
.L_16:
        /*0054*/ 	.word	index@(.nv.constant0._Z8mykernelPiS_)
        /*0058*/ 	.short	0x0380
        /*005a*/ 	.short	0x0010


	//----- nvinfo : EIATTR_SW_WAR
	.align		4
.L_17:
        /*005c*/ 	.byte	0x04, 0x36
        /*005e*/ 	.short	(.L_19 - .L_18)
.L_18:
        /*0060*/ 	.word	0x00000008
.L_19:


//--------------------- .nv.callgraph             --------------------------
	.section	.nv.callgraph,"",@"SHT_CUDA_CALLGRAPH"
	.align	4
	.sectionentsize	8
	.align		4
        /*0000*/ 	.word	0x00000000
	.align		4
        /*0004*/ 	.word	0xffffffff
	.align		4
        /*0008*/ 	.word	0x00000000
	.align		4
        /*000c*/ 	.word	0xfffffffe
	.align		4
        /*0010*/ 	.word	0x00000000
	.align		4
        /*0014*/ 	.word	0xfffffffd
	.align		4
        /*0018*/ 	.word	0x00000000
	.align		4
        /*001c*/ 	.word	0xfffffffc


//--------------------- .text._Z8mykernelPiS_     --------------------------
	.section	.text._Z8mykernelPiS_,"ax",@progbits
	.align	128
        .global         _Z8mykernelPiS_
        .type           _Z8mykernelPiS_,@function
        .size           _Z8mykernelPiS_,(.L_x_3 - _Z8mykernelPiS_)
        .other          _Z8mykernelPiS_,@"STO_CUDA_ENTRY STV_DEFAULT"
_Z8mykernelPiS_:
.text._Z8mykernelPiS_:
[----:B------:R-:W-:Y:S01]  /*0000*/  LDC R1, c[0x0][0x37c] ;  /* 0x0000df00ff017b82 */ /* 0x000fe20000000800 */
[----:B------:R-:W0:Y:S07]  /*0010*/  S2R R7, SR_TID.X ;  /* 0x0000000000077919 */ /* 0x000e2e0000002100 */
[----:B------:R-:W1:Y:S01]  /*0020*/  S2UR UR4, SR_CTAID.X ;  /* 0x00000000000479c3 */ /* 0x000e620000002500 */
[----:B------:R-:W2:Y:S07]  /*0030*/  LDCU.64 UR6, c[0x0][0x358] ;  /* 0x00006b00ff0677ac */ /* 0x000eae0008000a00 */
[----:B------:R-:W1:Y:S08]  /*0040*/  LDC R4, c[0x0][0x360] ;  /* 0x0000d800ff047b82 */ /* 0x000e700000000800 */
[----:B------:R-:W3:Y:S01]  /*0050*/  LDC.64 R2, c[0x0][0x380] ;  /* 0x0000e000ff027b82 */ /* 0x000ee20000000a00 */
[----:B0-----:R-:W-:Y:S01]  /*0060*/  ISETP.NE.AND P0, PT, R7, RZ, PT ;  /* 0x000000ff0700720c */ /* 0x001fe20003f05270 */
[----:B-1----:R-:W-:-:S04]  /*0070*/  IMAD R5, R4, UR4, R7 ;  /* 0x0000000404057c24 */ /* 0x002fc8000f8e0207 */
[----:B---3--:R-:W-:-:S05]  /*0080*/  IMAD.WIDE R2, R5, 0x4, R2 ;  /* 0x0000000405027825 */ /* 0x008fca00078e0202 */
[----:B--2---:R-:W2:Y:S04]  /*0090*/  LDG.E R0, desc[UR6][R2.64] ;  /* 0x0000000602007981 */ /* 0x004ea8000c1e1900 */
[----:B------:R-:W3:Y:S04]  /*00a0*/  @!P0 LDG.E R8, desc[UR6][R2.64+-0x8] ;  /* 0xfffff80602088981 */ /* 0x000ee8000c1e1900 */
[----:B------:R-:W3:Y:S01]  /*00b0*/  @!P0 LDG.E R9, desc[UR6][R2.64+-0x4] ;  /* 0xfffffc0602098981 */ /* 0x000ee2000c1e1900 */
[----:B------:R-:W0:Y:S01]  /*00c0*/  S2UR UR5, SR_CgaCtaId ;  /* 0x00000000000579c3 */ /* 0x000e220000008800 */
[----:B------:R-:W-:Y:S01]  /*00d0*/  VIADD R4, R4, 0xffffffff ;  /* 0xffffffff04047836 */ /* 0x000fe20000000000 */
[----:B------:R-:W-:Y:S01]  /*00e0*/  UMOV UR4, 0x400 ;  /* 0x0000040000047882 */ /* 0x000fe20000000000 */
[----:B------:R-:W-:Y:S03]  /*00f0*/  BSSY.RECONVERGENT B0, `(.L_x_0) ;  /* 0x000000a000007945 */ /* 0x000fe60003800200 */
[----:B------:R-:W-:Y:S01]  /*0100*/  ISETP.NE.AND P1, PT, R7, R4, PT ;  /* 0x000000040700720c */ /* 0x000fe20003f25270 */
[----:B0-----:R-:W-:-:S06]  /*0110*/  ULEA UR4, UR5, UR4, 0x18 ;  /* 0x0000000405047291 */ /* 0x001fcc000f8ec0ff */
[----:B------:R-:W-:-:S05]  /*0120*/  LEA R7, R7, UR4, 0x2 ;  /* 0x0000000407077c11 */ /* 0x000fca000f8e10ff */
[----:B--2---:R0:W-:Y:S04]  /*0130*/  STS [R7+0x8], R0 ;  /* 0x0000080007007388 */ /* 0x0041e80000000800 */
[----:B---3--:R0:W-:Y:S01]  /*0140*/  @!P0 STS.64 [UR4], R8 ;  /* 0x00000008ff008988 */ /* 0x0081e20008000a04 */
[----:B------:R-:W-:Y:S05]  /*0150*/  @P1 BRA `(.L_x_1) ;  /* 0x00000000000c1947 */ /* 0x000fea0003800000 */
[----:B------:R-:W2:Y:S04]  /*0160*/  LDG.E R2, desc[UR6][R2.64+0x4] ;  /* 0x0000040602027981 */ /* 0x000ea8000c1e1900 */
[----:B------:R1:W-:Y:S04]  /*0170*/  STS [R7+0x8], R0 ;  /* 0x0000080007007388 */ /* 0x0003e80000000800 */
[----:B--2---:R1:W-:Y:S02]  /*0180*/  STS [R7+0xc], R2 ;  /* 0x00000c0207007388 */ /* 0x0043e40000000800 */
.L_x_1:
[----:B------:R-:W-:Y:S05]  /*0190*/  BSYNC.RECONVERGENT B0 ;  /* 0x0000000000007941 */ /* 0x000fea0003800200 */
.L_x_0:
[----:B------:R-:W-:Y:S08]  /*01a0*/  BAR.SYNC.DEFER_BLOCKING 0x0 ;  /* 0x0000000000007b1d */ /* 0x000ff00000010000 */
[----:B-1----:R-:W1:Y:S01]  /*01b0*/  LDC.64 R2, c[0x0][0x388] ;  /* 0x0000e200ff027b82 */ /* 0x002e620000000a00 */
[----:B0-----:R-:W-:Y:S04]  /*01c0*/  LDS R0, [R7] ;  /* 0x0000000007007984 */ /* 0x001fe80000000800 */
[----:B------:R-:W-:Y:S01]  /*01d0*/  LDS R9, [R7+0x4] ;  /* 0x0000040007097984 */ /* 0x000fe20000000800 */
[----:B-1----:R-:W-:-:S03]  /*01e0*/  IMAD.WIDE R2, R5, 0x4, R2 ;  /* 0x0000000405027825 */ /* 0x002fc600078e0202 */
[----:B------:R-:W0:Y:S04]  /*01f0*/  LDS R4, [R7+0x8] ;  /* 0x0000080007047984 */ /* 0x000e280000000800 */
[----:B------:R-:W-:Y:S04]  /*0200*/  LDS R11, [R7+0xc] ;  /* 0x00000c00070b7984 */ /* 0x000fe80000000800 */
[----:B------:R-:W1:Y:S01]  /*0210*/  LDS R6, [R7+0x10] ;  /* 0x0000100007067984 */ /* 0x000e620000000800 */
[----:B0-----:R-:W-:-:S04]  /*0220*/  IADD3 R0, PT, PT, R4, R9, R0 ;  /* 0x0000000904007210 */ /* 0x001fc80007ffe000 */
[----:B-1----:R-:W-:-:S05]  /*0230*/  IADD3 R11, PT, PT, R6, R11, R0 ;  /* 0x0000000b060b7210 */ /* 0x002fca0007ffe000 */
[----:B------:R-:W-:Y:S01]  /*0240*/  STG.E desc[UR6][R2.64], R11 ;  /* 0x0000000b02007986 */ /* 0x000fe2000c101906 */
[----:B------:R-:W-:Y:S05]  /*0250*/  EXIT ;  /* 0x000000000000794d */ /* 0x000fea0003800000 */
.L_x_2:
[----:B------:R-:W-:-:S00]  /*0260*/  BRA `(.L_x_2) ;  /* 0xfffffffc00fc7947 */ /* 0x000fc0000383ffff */
[----:B------:R-:W-:-:S00]  /*0270*/  NOP ;  /* 0x0000000000007918 */ /* 0x000fc00000000000 */
        /* <DEDUP_REMOVED lines=8> */
.L_x_3:


//--------------------- .nv.shared._Z8mykernelPiS_ --------------------------
	.section	.nv.shared._Z8mykernelPiS_,"aw",@nobits
	.sectionflags	@""
	.align	4
.nv.shared._Z8mykernelPiS_:
	.zero		1160


//--------------------- .nv.shared.reserved.0     --------------------------
	.section	.nv.shared.reserved.0,"aw",@nobits
	.weak		__nv_reservedSMEM_offset_0_alias
	.size		__nv_reservedSMEM_offset_0_alias, 0, 64
	.other		__nv_reservedSMEM_offset_0_alias,@"STO_CUDA_RESERVED_SHARED STV_DEFAULT"
__nv_reservedSMEM_offset_0_alias:
	.zero		0
	.zero		64


//--------------------- .nv.constant0._Z8mykernelPiS_ --------------------------
	.section	.nv.constant0._Z8mykernelPiS_,"a",@progbits
	.sectionflags	@""
	.align	4
.nv.constant0._Z8mykernelPiS_:
	.zero		912


//--------------------- SYMBOLS --------------------------

	.type		.nv.reservedSmem.offset0,@object
	.size		.nv.reservedSmem.offset0,0x4
	.type		.nv.reservedSmem.cap,@object
	.size		.nv.reservedSmem.cap,0x4
